//
// Generated by NVIDIA NVVM Compiler
//
// Compiler Build ID: CL-36424714
// Cuda compilation tools, release 13.0, V13.0.88
// Based on NVVM 20.0.0
//

.version 9.0
.target sm_100
.address_size 64

	// .globl	_Z17oneDconvoConstantPfS_ii
.const .align 4 .b8 Mc[20];

.visible .entry _Z17oneDconvoConstantPfS_ii(
	.param .u64 .ptr .align 1 _Z17oneDconvoConstantPfS_ii_param_0,
	.param .u64 .ptr .align 1 _Z17oneDconvoConstantPfS_ii_param_1,
	.param .u32 _Z17oneDconvoConstantPfS_ii_param_2,
	.param .u32 _Z17oneDconvoConstantPfS_ii_param_3
)
{
	.reg .pred 	%p<16>;
	.reg .b32 	%r<12>;
	.reg .b32 	%f<27>;
	.reg .b64 	%rd<17>;

	ld.param.u64 	%rd3, [_Z17oneDconvoConstantPfS_ii_param_0];
	ld.param.u64 	%rd2, [_Z17oneDconvoConstantPfS_ii_param_1];
	ld.param.u32 	%r7, [_Z17oneDconvoConstantPfS_ii_param_2];
	ld.param.u32 	%r8, [_Z17oneDconvoConstantPfS_ii_param_3];
	cvta.to.global.u64 	%rd1, %rd3;
	mov.u32 	%r9, %ctaid.x;
	mov.u32 	%r10, %ntid.x;
	mov.u32 	%r11, %tid.x;
	mad.lo.s32 	%r1, %r9, %r10, %r11;
	sub.s32 	%r2, %r1, %r8;
	setp.lt.s32 	%p1, %r2, 0;
	setp.ge.s32 	%p2, %r2, %r7;
	mov.f32 	%f23, 0f00000000;
	or.pred  	%p3, %p1, %p2;
	@%p3 bra 	$L__BB0_2;
	mul.wide.u32 	%rd4, %r2, 4;
	add.s64 	%rd5, %rd1, %rd4;
	ld.global.f32 	%f12, [%rd5];
	ld.const.f32 	%f13, [Mc];
	fma.rn.f32 	%f23, %f12, %f13, 0f00000000;
$L__BB0_2:
	add.s32 	%r3, %r2, 1;
	setp.lt.s32 	%p4, %r2, -1;
	setp.ge.s32 	%p5, %r3, %r7;
	or.pred  	%p6, %p4, %p5;
	@%p6 bra 	$L__BB0_4;
	mul.wide.u32 	%rd6, %r3, 4;
	add.s64 	%rd7, %rd1, %rd6;
	ld.global.f32 	%f14, [%rd7];
	ld.const.f32 	%f15, [Mc+4];
	fma.rn.f32 	%f23, %f14, %f15, %f23;
$L__BB0_4:
	add.s32 	%r4, %r2, 2;
	setp.lt.s32 	%p7, %r2, -2;
	setp.ge.s32 	%p8, %r4, %r7;
	or.pred  	%p9, %p7, %p8;
	@%p9 bra 	$L__BB0_6;
	mul.wide.u32 	%rd8, %r4, 4;
	add.s64 	%rd9, %rd1, %rd8;
	ld.global.f32 	%f16, [%rd9];
	ld.const.f32 	%f17, [Mc+8];
	fma.rn.f32 	%f23, %f16, %f17, %f23;
$L__BB0_6:
	add.s32 	%r5, %r2, 3;
	setp.lt.s32 	%p10, %r2, -3;
	setp.ge.s32 	%p11, %r5, %r7;
	or.pred  	%p12, %p10, %p11;
	@%p12 bra 	$L__BB0_8;
	mul.wide.u32 	%rd10, %r5, 4;
	add.s64 	%rd11, %rd1, %rd10;
	ld.global.f32 	%f18, [%rd11];
	ld.const.f32 	%f19, [Mc+12];
	fma.rn.f32 	%f23, %f18, %f19, %f23;
$L__BB0_8:
	add.s32 	%r6, %r2, 4;
	setp.lt.s32 	%p13, %r2, -4;
	setp.ge.s32 	%p14, %r6, %r7;
	or.pred  	%p15, %p13, %p14;
	@%p15 bra 	$L__BB0_10;
	mul.wide.u32 	%rd12, %r6, 4;
	add.s64 	%rd13, %rd1, %rd12;
	ld.global.f32 	%f20, [%rd13];
	ld.const.f32 	%f21, [Mc+16];
	fma.rn.f32 	%f23, %f20, %f21, %f23;
$L__BB0_10:
	cvta.to.global.u64 	%rd14, %rd2;
	mul.wide.s32 	%rd15, %r1, 4;
	add.s64 	%rd16, %rd14, %rd15;
	st.global.f32 	[%rd16], %f23;
	ret;

}


// ===== COMPILED SASS (sm_100) =====

	.target	sm_100

	.elftype	@"ET_EXEC"


//--------------------- .note.nv.tkinfo           --------------------------
	.section	.note.nv.tkinfo,"",@"SHT_NOTE"
	.sectionflags	@"SHF_NOTE_NV_TKINFO"
	.tkinfo
        /*0018*/ 	.word	0x00000002
        /*0030*/ 	.string	""
        /*0030*/ 	.string	"ptxas"
        /*0030*/ 	.string	"Cuda compilation tools, release 13.0, V13.0.88"
        /*0030*/ 	.string	"Build cuda_13.0.r13.0/compiler.36424714_0"
        /*0030*/ 	.string	"-arch sm_100 -m 64 "



//--------------------- .note.nv.cuinfo           --------------------------
	.section	.note.nv.cuinfo,"",@"SHT_NOTE"
	.sectionflags	@"SHF_NOTE_NV_CUINFO"
        /*0018*/ 	.short	0x0002
        /*001a*/ 	.short	0x0064
        /*001c*/ 	.short	0x0082
	.zero		2


//--------------------- .nv.info                  --------------------------
	.section	.nv.info,"",@"SHT_CUDA_INFO"
	.align	4


	//----- nvinfo : EIATTR_REGCOUNT
	.align		4
        /*0000*/ 	.byte	0x04, 0x2f
        /*0002*/ 	.short	(.L_2 - .L_1)
	.align		4
.L_1:
        /*0004*/ 	.word	index@(_Z17oneDconvoConstantPfS_ii)
        /*0008*/ 	.word	0x00000018


	//----- nvinfo : EIATTR_FRAME_SIZE
	.align		4
.L_2:
        /*000c*/ 	.byte	0x04, 0x11
        /*000e*/ 	.short	(.L_4 - .L_3)
	.align		4
.L_3:
        /*0010*/ 	.word	index@(_Z17oneDconvoConstantPfS_ii)
        /*0014*/ 	.word	0x00000000


	//----- nvinfo : EIATTR_MIN_STACK_SIZE
	.align		4
.L_4:
        /*0018*/ 	.byte	0x04, 0x12
        /*001a*/ 	.short	(.L_6 - .L_5)
	.align		4
.L_5:
        /*001c*/ 	.word	index@(_Z17oneDconvoConstantPfS_ii)
        /*0020*/ 	.word	0x00000000
.L_6:


//--------------------- .nv.compat                --------------------------
	.section	.nv.compat,"",@"SHT_CUDA_COMPAT_INFO"
	.align	4
        /*0000*/ 	.byte	0x02, 0x09, 0x00, 0x00, 0x02, 0x02, 0x01, 0x00, 0x02, 0x05, 0x05, 0x00, 0x03, 0x07, 0x01, 0x01
        /*0010*/ 	.byte	0x02, 0x03, 0x00, 0x00, 0x02, 0x06, 0x01, 0x00, 0x04, 0x0b, 0x08, 0x00, 0x09, 0x00, 0x00, 0x00
        /*0020*/ 	.byte	0x00, 0x00, 0x00, 0x00


//--------------------- .nv.info._Z17oneDconvoConstantPfS_ii --------------------------
	.section	.nv.info._Z17oneDconvoConstantPfS_ii,"",@"SHT_CUDA_INFO"
	.sectionflags	@""
	.align	4


	//----- nvinfo : EIATTR_CUDA_API_VERSION
	.align		4
        /*0000*/ 	.byte	0x04, 0x37
        /*0002*/ 	.short	(.L_8 - .L_7)
.L_7:
        /*0004*/ 	.word	0x00000082


	//----- nvinfo : EIATTR_KPARAM_INFO
	.align		4
.L_8:
        /*0008*/ 	.byte	0x04, 0x17
        /*000a*/ 	.short	(.L_10 - .L_9)
.L_9:
        /*000c*/ 	.word	0x00000000
        /*0010*/ 	.short	0x0003
        /*0012*/ 	.short	0x0014
        /*0014*/ 	.byte	0x00, 0xf0, 0x11, 0x00


	//----- nvinfo : EIATTR_KPARAM_INFO
	.align		4
.L_10:
        /*0018*/ 	.byte	0x04, 0x17
        /*001a*/ 	.short	(.L_12 - .L_11)
.L_11:
        /*001c*/ 	.word	0x00000000
        /*0020*/ 	.short	0x0002
        /*0022*/ 	.short	0x0010
        /*0024*/ 	.byte	0x00, 0xf0, 0x11, 0x00


	//----- nvinfo : EIATTR_KPARAM_INFO
	.align		4
.L_12:
        /*0028*/ 	.byte	0x04, 0x17
        /*002a*/ 	.short	(.L_14 - .L_13)
.L_13:
        /*002c*/ 	.word	0x00000000
        /*0030*/ 	.short	0x0001
        /*0032*/ 	.short	0x0008
        /*0034*/ 	.byte	0x00, 0xf5, 0x21, 0x00


	//----- nvinfo : EIATTR_KPARAM_INFO
	.align		4
.L_14:
        /*0038*/ 	.byte	0x04, 0x17
        /*003a*/ 	.short	(.L_16 - .L_15)
.L_15:
        /*003c*/ 	.word	0x00000000
        /*0040*/ 	.short	0x0000
        /*0042*/ 	.short	0x0000
        /*0044*/ 	.byte	0x00, 0xf5, 0x21, 0x00


	//----- nvinfo : EIATTR_SPARSE_MMA_MASK
	.align		4
.L_16:
        /*0048*/ 	.byte	0x03, 0x50
        /*004a*/ 	.short	0x0000


	//----- nvinfo : EIATTR_MAXREG_COUNT
	.align		4
        /*004c*/ 	.byte	0x03, 0x1b
        /*004e*/ 	.short	0x00ff


	//----- nvinfo : EIATTR_MERCURY_ISA_VERSION
	.align		4
        /*0050*/ 	.byte	0x03, 0x5f
        /*0052*/ 	.short	0x0101


	//----- nvinfo : EIATTR_VRC_CTA_INIT_COUNT
	.align		4
        /*0054*/ 	.byte	0x02, 0x4a
	.zero		1
	.zero		1


	//----- nvinfo : EIATTR_EXIT_INSTR_OFFSETS
	.align		4
        /*0058*/ 	.byte	0x04, 0x1c
        /*005a*/ 	.short	(.L_18 - .L_17)


	//   ....[0]....
.L_17:
        /*005c*/ 	.word	0x00000330


	//----- nvinfo : EIATTR_CBANK_PARAM_SIZE
	.align		4
.L_18:
        /*0060*/ 	.byte	0x03, 0x19
        /*0062*/ 	.short	0x0018


	//----- nvinfo : EIATTR_PARAM_CBANK
	.align		4
        /*0064*/ 	.byte	0x04, 0x0a
        /*0066*/ 	.short	(.L_20 - .L_19)
	.align		4
.L_19:
        /*0068*/ 	.word	index@(.nv.constant0._Z17oneDconvoConstantPfS_ii)
        /*006c*/ 	.short	0x0380
        /*006e*/ 	.short	0x0018


	//----- nvinfo : EIATTR_SW_WAR
	.align		4
.L_20:
        /*0070*/ 	.byte	0x04, 0x36
        /*0072*/ 	.short	(.L_22 - .L_21)
.L_21:
        /*0074*/ 	.word	0x00000008
.L_22:


//--------------------- .nv.callgraph             --------------------------
	.section	.nv.callgraph,"",@"SHT_CUDA_CALLGRAPH"
	.align	4
	.sectionentsize	8
	.align		4
        /*0000*/ 	.word	0x00000000
	.align		4
        /*0004*/ 	.word	0xffffffff
	.align		4
        /*0008*/ 	.word	0x00000000
	.align		4
        /*000c*/ 	.word	0xfffffffe
	.align		4
        /*0010*/ 	.word	0x00000000
	.align		4
        /*0014*/ 	.word	0xfffffffd
	.align		4
        /*0018*/ 	.word	0x00000000
	.align		4
        /*001c*/ 	.word	0xfffffffc


//--------------------- .nv.constant3             --------------------------
	.section	.nv.constant3,"a",@progbits
	.align	4
.nv.constant3:
	.type		Mc,@object
	.size		Mc,(.L_0 - Mc)
Mc:
	.zero		20
.L_0:


//--------------------- .text._Z17oneDconvoConstantPfS_ii --------------------------
	.section	.text._Z17oneDconvoConstantPfS_ii,"ax",@progbits
	.align	128
        .global         _Z17oneDconvoConstantPfS_ii
        .type           _Z17oneDconvoConstantPfS_ii,@function
        .size           _Z17oneDconvoConstantPfS_ii,(.L_x_1 - _Z17oneDconvoConstantPfS_ii)
        .other          _Z17oneDconvoConstantPfS_ii,@"STO_CUDA_ENTRY STV_DEFAULT"
_Z17oneDconvoConstantPfS_ii:
.text._Z17oneDconvoConstantPfS_ii:
[----:B------:R-:W-:Y:S01]  /*0000*/  LDC R1, c[0x0][0x37c] ;  /* 0x0000df00ff017b82 */ /* 0x000fe20000000800 */
[----:B------:R-:W0:Y:S07]  /*0010*/  S2R R3, SR_TID.X ;  /* 0x0000000000037919 */ /* 0x000e2e0000002100 */
[----:B------:R-:W0:Y:S01]  /*0020*/  S2UR UR4, SR_CTAID.X ;  /* 0x00000000000479c3 */ /* 0x000e220000002500 */
[----:B------:R-:W1:Y:S07]  /*0030*/  LDCU.64 UR6, c[0x0][0x390] ;  /* 0x00007200ff0677ac */ /* 0x000e6e0008000a00 */
[----:B------:R-:W0:Y:S02]  /*0040*/  LDC R4, c[0x0][0x360] ;  /* 0x0000d800ff047b82 */ /* 0x000e240000000800 */
[----:B0-----:R-:W-:Y:S01]  /*0050*/  IMAD R4, R4, UR4, R3 ;  /* 0x0000000404047c24 */ /* 0x001fe2000f8e0203 */
[----:B------:R-:W0:Y:S04]  /*0060*/  LDCU.64 UR4, c[0x0][0x358] ;  /* 0x00006b00ff0477ac */ /* 0x000e280008000a00 */
[----:B-1----:R-:W-:-:S04]  /*0070*/  IADD3 R5, PT, PT, R4, -UR7, RZ ;  /* 0x8000000704057c10 */ /* 0x002fc8000fffe0ff */
[C---:B------:R-:W-:Y:S01]  /*0080*/  IADD3 R15, PT, PT, R5.reuse, 0x1, RZ ;  /* 0x00000001050f7810 */ /* 0x040fe20007ffe0ff */
[C---:B------:R-:W-:Y:S01]  /*0090*/  VIADD R19, R5.reuse, 0x3 ;  /* 0x0000000305137836 */ /* 0x040fe20000000000 */
[C---:B------:R-:W-:Y:S02]  /*00a0*/  ISETP.GE.AND P0, PT, R5.reuse, UR6, PT ;  /* 0x0000000605007c0c */ /* 0x040fe4000bf06270 */
[----:B------:R-:W-:Y:S02]  /*00b0*/  IADD3 R17, PT, PT, R5, 0x2, RZ ;  /* 0x0000000205117810 */ /* 0x000fe40007ffe0ff */
[----:B------:R-:W-:Y:S02]  /*00c0*/  ISETP.GE.AND P2, PT, R15, UR6, PT ;  /* 0x000000060f007c0c */ /* 0x000fe4000bf46270 */
[----:B------:R-:W-:Y:S02]  /*00d0*/  ISETP.LT.OR P0, PT, R5, RZ, P0 ;  /* 0x000000ff0500720c */ /* 0x000fe40000701670 */
[----:B------:R-:W-:-:S02]  /*00e0*/  ISETP.GE.AND P1, PT, R17, UR6, PT ;  /* 0x0000000611007c0c */ /* 0x000fc4000bf26270 */
[C---:B------:R-:W-:Y:S02]  /*00f0*/  ISETP.LT.OR P2, PT, R5.reuse, -0x1, P2 ;  /* 0xffffffff0500780c */ /* 0x040fe40001741670 */
[----:B------:R-:W-:Y:S02]  /*0100*/  IADD3 R21, PT, PT, R5, 0x4, RZ ;  /* 0x0000000405157810 */ /* 0x000fe40007ffe0ff */
[----:B------:R-:W-:Y:S02]  /*0110*/  ISETP.GE.AND P4, PT, R19, UR6, PT ;  /* 0x0000000613007c0c */ /* 0x000fe4000bf86270 */
[----:B------:R-:W-:Y:S02]  /*0120*/  ISETP.LT.OR P1, PT, R5, -0x2, P1 ;  /* 0xfffffffe0500780c */ /* 0x000fe40000f21670 */
[----:B------:R-:W-:Y:S01]  /*0130*/  ISETP.GE.AND P3, PT, R21, UR6, PT ;  /* 0x0000000615007c0c */ /* 0x000fe2000bf66270 */
[----:B------:R-:W1:Y:S01]  /*0140*/  @!P0 LDC.64 R8, c[0x0][0x380] ;  /* 0x0000e000ff088b82 */ /* 0x000e620000000a00 */
[----:B------:R-:W-:-:S02]  /*0150*/  ISETP.LT.OR P4, PT, R5, -0x3, P4 ;  /* 0xfffffffd0500780c */ /* 0x000fc40002781670 */
[----:B------:R-:W-:-:S05]  /*0160*/  ISETP.LT.OR P3, PT, R5, -0x4, P3 ;  /* 0xfffffffc0500780c */ /* 0x000fca0001f61670 */
[----:B------:R-:W2:Y:S08]  /*0170*/  @!P2 LDC.64 R10, c[0x0][0x380] ;  /* 0x0000e000ff0aab82 */ /* 0x000eb00000000a00 */
[----:B------:R-:W3:Y:S08]  /*0180*/  @!P1 LDC.64 R12, c[0x0][0x380] ;  /* 0x0000e000ff0c9b82 */ /* 0x000ef00000000a00 */
[----:B------:R-:W4:Y:S01]  /*0190*/  @!P4 LDC.64 R6, c[0x0][0x380] ;  /* 0x0000e000ff06cb82 */ /* 0x000f220000000a00 */
[----:B-1----:R-:W-:-:S05]  /*01a0*/  @!P0 IMAD.WIDE.U32 R8, R5, 0x4, R8 ;  /* 0x0000000405088825 */ /* 0x002fca00078e0008 */
[----:B0-----:R-:W5:Y:S02]  /*01b0*/  @!P0 LDG.E R0, desc[UR4][R8.64] ;  /* 0x0000000408008981 */ /* 0x001f64000c1e1900 */
[----:B------:R-:W0:Y:S01]  /*01c0*/  @!P3 LDC.64 R2, c[0x0][0x380] ;  /* 0x0000e000ff02bb82 */ /* 0x000e220000000a00 */
[----:B--2---:R-:W-:-:S06]  /*01d0*/  @!P2 IMAD.WIDE.U32 R10, R15, 0x4, R10 ;  /* 0x000000040f0aa825 */ /* 0x004fcc00078e000a */
[----:B------:R1:W2:Y:S01]  /*01e0*/  @!P2 LDG.E R10, desc[UR4][R10.64] ;  /* 0x000000040a0aa981 */ /* 0x0002a2000c1e1900 */
[----:B---3--:R-:W-:Y:S01]  /*01f0*/  @!P1 IMAD.WIDE.U32 R12, R17, 0x4, R12 ;  /* 0x00000004110c9825 */ /* 0x008fe200078e000c */
[----:B------:R-:W5:Y:S05]  /*0200*/  @!P0 LDC R5, c[0x3][RZ] ;  /* 0x00c00000ff058b82 */ /* 0x000f6a0000000800 */
[----:B------:R-:W3:Y:S01]  /*0210*/  @!P1 LDG.E R12, desc[UR4][R12.64] ;  /* 0x000000040c0c9981 */ /* 0x000ee2000c1e1900 */
[----:B----4-:R-:W-:Y:S02]  /*0220*/  @!P4 IMAD.WIDE.U32 R6, R19, 0x4, R6 ;  /* 0x000000041306c825 */ /* 0x010fe400078e0006 */
[----:B------:R-:W2:Y:S04]  /*0230*/  @!P2 LDC R14, c[0x3][0x4] ;  /* 0x00c00100ff0eab82 */ /* 0x000ea80000000800 */
[----:B------:R-:W4:Y:S01]  /*0240*/  @!P4 LDG.E R6, desc[UR4][R6.64] ;  /* 0x000000040606c981 */ /* 0x000f22000c1e1900 */
[----:B0-----:R-:W-:-:S03]  /*0250*/  @!P3 IMAD.WIDE.U32 R2, R21, 0x4, R2 ;  /* 0x000000041502b825 */ /* 0x001fc600078e0002 */
[----:B------:R-:W3:Y:S03]  /*0260*/  @!P1 LDC R15, c[0x3][0x8] ;  /* 0x00c00200ff0f9b82 */ /* 0x000ee60000000800 */
[----:B------:R-:W4:Y:S05]  /*0270*/  @!P3 LDG.E R2, desc[UR4][R2.64] ;  /* 0x000000040202b981 */ /* 0x000f2a000c1e1900 */
[----:B------:R-:W4:Y:S01]  /*0280*/  @!P4 LDC R16, c[0x3][0xc] ;  /* 0x00c00300ff10cb82 */ /* 0x000f220000000800 */
[----:B-1----:R-:W-:-:S07]  /*0290*/  IMAD.MOV.U32 R11, RZ, RZ, RZ ;  /* 0x000000ffff0b7224 */ /* 0x002fce00078e00ff */
[----:B------:R-:W0:Y:S08]  /*02a0*/  LDC.64 R8, c[0x0][0x388] ;  /* 0x0000e200ff087b82 */ /* 0x000e300000000a00 */
[----:B------:R-:W1:Y:S01]  /*02b0*/  @!P3 LDC R17, c[0x3][0x10] ;  /* 0x00c00400ff11bb82 */ /* 0x000e620000000800 */
[----:B-----5:R-:W-:-:S04]  /*02c0*/  @!P0 FFMA R11, R0, R5, RZ ;  /* 0x00000005000b8223 */ /* 0x020fc800000000ff */
[----:B--2---:R-:W-:-:S04]  /*02d0*/  @!P2 FFMA R11, R10, R14, R11 ;  /* 0x0000000e0a0ba223 */ /* 0x004fc8000000000b */
[----:B---3--:R-:W-:Y:S01]  /*02e0*/  @!P1 FFMA R11, R12, R15, R11 ;  /* 0x0000000f0c0b9223 */ /* 0x008fe2000000000b */
[----:B0-----:R-:W-:-:S04]  /*02f0*/  IMAD.WIDE R4, R4, 0x4, R8 ;  /* 0x0000000404047825 */ /* 0x001fc800078e0208 */
[----:B----4-:R-:W-:-:S04]  /*0300*/  @!P4 FFMA R11, R6, R16, R11 ;  /* 0x00000010060bc223 */ /* 0x010fc8000000000b */
[----:B-1----:R-:W-:-:S05]  /*0310*/  @!P3 FFMA R11, R2, R17, R11 ;  /* 0x00000011020bb223 */ /* 0x002fca000000000b */
[----:B------:R-:W-:Y:S01]  /*0320*/  STG.E desc[UR4][R4.64], R11 ;  /* 0x0000000b04007986 */ /* 0x000fe2000c101904 */
[----:B------:R-:W-:Y:S05]  /*0330*/  EXIT ;  /* 0x000000000000794d */ /* 0x000fea0003800000 */
.L_x_0:
[----:B------:R-:W-:-:S00]  /*0340*/  BRA `(.L_x_0) ;  /* 0xfffffffc00fc7947 */ /* 0x000fc0000383ffff */
[----:B------:R-:W-:-:S00]  /*0350*/  NOP ;  /* 0x0000000000007918 */ /* 0x000fc00000000000 */
        /* <DEDUP_REMOVED lines=10> */
.L_x_1:


//--------------------- .nv.shared.reserved.0     --------------------------
	.section	.nv.shared.reserved.0,"aw",@nobits
	.weak		__nv_reservedSMEM_offset_0_alias
	.size		__nv_reservedSMEM_offset_0_alias, 0, 64
	.other		__nv_reservedSMEM_offset_0_alias,@"STO_CUDA_RESERVED_SHARED STV_DEFAULT"
__nv_reservedSMEM_offset_0_alias:
	.zero		0
	.zero		64


//--------------------- .nv.constant0._Z17oneDconvoConstantPfS_ii --------------------------
	.section	.nv.constant0._Z17oneDconvoConstantPfS_ii,"a",@progbits
	.sectionflags	@""
	.align	4
.nv.constant0._Z17oneDconvoConstantPfS_ii:
	.zero		920


//--------------------- SYMBOLS --------------------------

	.type		.nv.reservedSmem.offset0,@object
	.size		.nv.reservedSmem.offset0,0x4
